	.headerflags	@"EF_CUDA_TEXMODE_UNIFIED EF_CUDA_64BIT_ADDRESS EF_CUDA_ACCELERATORS EF_CUDA_SM90 EF_CUDA_VIRTUAL_SM(EF_CUDA_SM90)"
	.elftype	@"ET_EXEC"


//--------------------- .nv.info                  --------------------------
	.section	.nv.info,"",@"SHT_CUDA_INFO"
	.align	4


	//----- nvinfo : EIATTR_REGCOUNT
	.align		4
        /*0000*/ 	.byte	0x04, 0x2f
        /*0002*/ 	.short	(.L_1 - .L_0)
	.align		4
.L_0:
        /*0004*/ 	.word	index@(triton_poi_fused_clone_24)
        /*0008*/ 	.word	0x00000010


	//----- nvinfo : EIATTR_MIN_STACK_SIZE
	.align		4
.L_1:
        /*000c*/ 	.byte	0x04, 0x12
        /*000e*/ 	.short	(.L_3 - .L_2)
	.align		4
.L_2:
        /*0010*/ 	.word	index@(triton_poi_fused_clone_24)
        /*0014*/ 	.word	0x00000000


	//----- nvinfo : EIATTR_FRAME_SIZE
	.align		4
.L_3:
        /*0018*/ 	.byte	0x04, 0x11
        /*001a*/ 	.short	(.L_5 - .L_4)
	.align		4
.L_4:
        /*001c*/ 	.word	index@(triton_poi_fused_clone_24)
        /*0020*/ 	.word	0x00000000


	//----- nvinfo : EIATTR_MIN_STACK_SIZE
	.align		4
.L_5:
        /*0024*/ 	.byte	0x04, 0x12
        /*0026*/ 	.short	(.L_7 - .L_6)
	.align		4
.L_6:
        /*0028*/ 	.word	index@(triton_poi_fused_clone_24)
        /*002c*/ 	.word	0x00000000
.L_7:


//--------------------- .nv.info.triton_poi_fused_clone_24 --------------------------
	.section	.nv.info.triton_poi_fused_clone_24,"",@"SHT_CUDA_INFO"
	.sectionflags	@""
	.align	4


	//----- nvinfo : EIATTR_CUDA_API_VERSION
	.align		4
        /*0000*/ 	.byte	0x04, 0x37
        /*0002*/ 	.short	(.L_9 - .L_8)
.L_8:
        /*0004*/ 	.word	0x0000007c


	//----- nvinfo : EIATTR_KPARAM_INFO
	.align		4
.L_9:
        /*0008*/ 	.byte	0x04, 0x17
        /*000a*/ 	.short	(.L_11 - .L_10)
.L_10:
        /*000c*/ 	.word	0x00000000
        /*0010*/ 	.short	0x0003
        /*0012*/ 	.short	0x0018
        /*0014*/ 	.byte	0x00, 0xf0, 0x11, 0x00


	//----- nvinfo : EIATTR_KPARAM_INFO
	.align		4
.L_11:
        /*0018*/ 	.byte	0x04, 0x17
        /*001a*/ 	.short	(.L_13 - .L_12)
.L_12:
        /*001c*/ 	.word	0x00000000
        /*0020*/ 	.short	0x0002
        /*0022*/ 	.short	0x0010
        /*0024*/ 	.byte	0x00, 0xf4, 0x21, 0x00


	//----- nvinfo : EIATTR_KPARAM_INFO
	.align		4
.L_13:
        /*0028*/ 	.byte	0x04, 0x17
        /*002a*/ 	.short	(.L_15 - .L_14)
.L_14:
        /*002c*/ 	.word	0x00000000
        /*0030*/ 	.short	0x0001
        /*0032*/ 	.short	0x0008
        /*0034*/ 	.byte	0x00, 0xf4, 0x21, 0x00


	//----- nvinfo : EIATTR_KPARAM_INFO
	.align		4
.L_15:
        /*0038*/ 	.byte	0x04, 0x17
        /*003a*/ 	.short	(.L_17 - .L_16)
.L_16:
        /*003c*/ 	.word	0x00000000
        /*0040*/ 	.short	0x0000
        /*0042*/ 	.short	0x0000
        /*0044*/ 	.byte	0x00, 0xf4, 0x21, 0x00


	//----- nvinfo : EIATTR_SPARSE_MMA_MASK
	.align		4
.L_17:
        /*0048*/ 	.byte	0x03, 0x50
        /*004a*/ 	.short	0x0000


	//----- nvinfo : EIATTR_MAXREG_COUNT
	.align		4
        /*004c*/ 	.byte	0x03, 0x1b
        /*004e*/ 	.short	0x00ff


	//----- nvinfo : EIATTR_EXIT_INSTR_OFFSETS
	.align		4
        /*0050*/ 	.byte	0x04, 0x1c
        /*0052*/ 	.short	(.L_19 - .L_18)


	//   ....[0]....
.L_18:
        /*0054*/ 	.word	0x000001a0


	//   ....[1]....
        /*0058*/ 	.word	0x000001c0


	//----- nvinfo : EIATTR_REQNTID
	.align		4
.L_19:
        /*005c*/ 	.byte	0x04, 0x10
        /*005e*/ 	.short	(.L_21 - .L_20)
.L_20:
        /*0060*/ 	.word	0x00000080
        /*0064*/ 	.word	0x00000001
        /*0068*/ 	.word	0x00000001


	//----- nvinfo : EIATTR_CBANK_PARAM_SIZE
	.align		4
.L_21:
        /*006c*/ 	.byte	0x03, 0x19
        /*006e*/ 	.short	0x001c


	//----- nvinfo : EIATTR_PARAM_CBANK
	.align		4
        /*0070*/ 	.byte	0x04, 0x0a
        /*0072*/ 	.short	(.L_23 - .L_22)
	.align		4
.L_22:
        /*0074*/ 	.word	index@(.nv.constant0.triton_poi_fused_clone_24)
        /*0078*/ 	.short	0x0210
        /*007a*/ 	.short	0x001c


	//----- nvinfo : EIATTR_SW_WAR
	.align		4
.L_23:
        /*007c*/ 	.byte	0x04, 0x36
        /*007e*/ 	.short	(.L_25 - .L_24)
.L_24:
        /*0080*/ 	.word	0x00000008
.L_25:


//--------------------- .nv.callgraph             --------------------------
	.section	.nv.callgraph,"",@"SHT_CUDA_CALLGRAPH"
	.align	4
	.sectionentsize	8
	.align		4
        /*0000*/ 	.word	0x00000000
	.align		4
        /*0004*/ 	.word	0xffffffff
	.align		4
        /*0008*/ 	.word	0x00000000
	.align		4
        /*000c*/ 	.word	0xfffffffe
	.align		4
        /*0010*/ 	.word	0x00000000
	.align		4
        /*0014*/ 	.word	0xfffffffd
	.align		4
        /*0018*/ 	.word	0x00000000
	.align		4
        /*001c*/ 	.word	0xfffffffc


//--------------------- .text.triton_poi_fused_clone_24 --------------------------
	.section	.text.triton_poi_fused_clone_24,"ax",@progbits
	.align	128
        .global         triton_poi_fused_clone_24
        .type           triton_poi_fused_clone_24,@function
        .size           triton_poi_fused_clone_24,(.L_x_1 - triton_poi_fused_clone_24)
        .other          triton_poi_fused_clone_24,@"STO_CUDA_ENTRY STV_DEFAULT"
triton_poi_fused_clone_24:
.text.triton_poi_fused_clone_24:
[----:B------:R-:W0:Y:S02]  /*0000*/  LDC R1, c[0x0][0x28] ;  /* 0x00000a00ff017b82 */ /* 0x000e240000000800 */
[----:B------:R-:W1:Y:S01]  /*0010*/  S2R R0, SR_TID.X ;  /* 0x0000000000007919 */ /* 0x000e620000002100 */
[----:B------:R-:W2:Y:S01]  /*0020*/  LDC.64 R2, c[0x0][0x210] ;  /* 0x00008400ff027b82 */ /* 0x000ea20000000a00 */
[----:B------:R-:W-:Y:S01]  /*0030*/  CS2R R12, SRZ ;  /* 0x00000000000c7805 */ /* 0x000fe2000001ff00 */
[----:B------:R-:W-:Y:S01]  /*0040*/  ULDC.64 UR4, c[0x0][0x208] ;  /* 0x0000820000047ab9 */ /* 0x000fe20000000a00 */
[----:B------:R-:W3:Y:S05]  /*0050*/  S2R R9, SR_CTAID.X ;  /* 0x0000000000097919 */ /* 0x000eea0000002500 */
[----:B------:R-:W4:Y:S01]  /*0060*/  LDC.64 R4, c[0x0][0x218] ;  /* 0x00008600ff047b82 */ /* 0x000f220000000a00 */
[----:B-1----:R-:W-:-:S05]  /*0070*/  IMAD.SHL.U32 R0, R0, 0x2, RZ ;  /* 0x0000000200007824 */ /* 0x002fca00078e00ff */
[----:B------:R-:W-:-:S05]  /*0080*/  LOP3.LUT R0, R0, 0xfe, RZ, 0xc0, !PT ;  /* 0x000000fe00007812 */ /* 0x000fca00078ec0ff */
[----:B---3--:R-:W-:-:S05]  /*0090*/  IMAD R9, R9, 0x100, R0 ;  /* 0x0000010009097824 */ /* 0x008fca00078e0200 */
[----:B------:R-:W-:Y:S02]  /*00a0*/  SHF.R.S32.HI R0, RZ, 0x1f, R9 ;  /* 0x0000001fff007819 */ /* 0x000fe40000011409 */
[----:B------:R-:W-:Y:S02]  /*00b0*/  ISETP.GE.AND P0, PT, R9, 0x800, PT ;  /* 0x000008000900780c */ /* 0x000fe40003f06270 */
[----:B------:R-:W-:-:S04]  /*00c0*/  LEA.HI R0, R0, R9, RZ, 0x9 ;  /* 0x0000000900007211 */ /* 0x000fc800078f48ff */
[----:B------:R-:W-:Y:S02]  /*00d0*/  LOP3.LUT R6, R0, 0xfffffe00, RZ, 0xc0, !PT ;  /* 0xfffffe0000067812 */ /* 0x000fe400078ec0ff */
[----:B------:R-:W-:Y:S02]  /*00e0*/  SHF.R.S32.HI R0, RZ, 0x9, R0 ;  /* 0x00000009ff007819 */ /* 0x000fe40000011400 */
[----:B------:R-:W-:-:S05]  /*00f0*/  IADD3 R7, R9, 0x800, -R6 ;  /* 0x0000080009077810 */ /* 0x000fca0007ffe806 */
[----:B------:R-:W-:Y:S02]  /*0100*/  IMAD R11, R0, 0x4800, R7 ;  /* 0x00004800000b7824 */ /* 0x000fe400078e0207 */
[----:B----4-:R-:W-:Y:S02]  /*0110*/  IMAD.WIDE.U32 R4, R7, 0x4, R4 ;  /* 0x0000000407047825 */ /* 0x010fe400078e0004 */
[----:B------:R-:W1:Y:S02]  /*0120*/  LDC.64 R6, c[0x0][0x220] ;  /* 0x00008800ff067b82 */ /* 0x000e640000000a00 */
[----:B--2---:R-:W-:Y:S01]  /*0130*/  IMAD.WIDE R2, R11, 0x4, R2 ;  /* 0x000000040b027825 */ /* 0x004fe200078e0202 */
[----:B------:R-:W-:Y:S01]  /*0140*/  CS2R R10, SRZ ;  /* 0x00000000000a7805 */ /* 0x000fe2000001ff00 */
[----:B------:R-:W2:Y:S05]  /*0150*/  @!P0 LDG.E.EL.64 R12, desc[UR4][R4.64] ;  /* 0x00000004040c8981 */ /* 0x000eaa000c2e1b00 */
[----:B------:R-:W2:Y:S01]  /*0160*/  @!P0 LDG.E.64 R10, desc[UR4][R2.64] ;  /* 0x00000004020a8981 */ /* 0x000ea2000c1e1b00 */
[----:B-1----:R-:W-:-:S04]  /*0170*/  IMAD.WIDE R6, R9, 0x4, R6 ;  /* 0x0000000409067825 */ /* 0x002fc800078e0206 */
[----:B--2---:R-:W-:Y:S01]  /*0180*/  FADD R10, R12, R10 ;  /* 0x0000000a0c0a7221 */ /* 0x004fe20000000000 */
[----:B------:R-:W-:Y:S01]  /*0190*/  FADD R11, R13, R11 ;  /* 0x0000000b0d0b7221 */ /* 0x000fe20000000000 */
[----:B------:R-:W-:Y:S06]  /*01a0*/  @P0 EXIT ;  /* 0x000000000000094d */ /* 0x000fec0003800000 */
[----:B------:R-:W-:Y:S01]  /*01b0*/  STG.E.64 desc[UR4][R6.64], R10 ;  /* 0x0000000a06007986 */ /* 0x000fe2000c101b04 */
[----:B------:R-:W-:Y:S05]  /*01c0*/  EXIT ;  /* 0x000000000000794d */ /* 0x000fea0003800000 */
.L_x_0:
[----:B------:R-:W-:-:S00]  /*01d0*/  BRA `(.L_x_0) ;  /* 0xfffffffc00fc7947 */ /* 0x000fc0000383ffff */
[----:B------:R-:W-:-:S00]  /*01e0*/  NOP ;  /* 0x0000000000007918 */ /* 0x000fc00000000000 */
        /* <DEDUP_REMOVED lines=9> */
.L_x_1:


//--------------------- .nv.constant0.triton_poi_fused_clone_24 --------------------------
	.section	.nv.constant0.triton_poi_fused_clone_24,"a",@progbits
	.sectionflags	@""
	.align	4
.nv.constant0.triton_poi_fused_clone_24:
	.zero		556
